	.headerflags	@"EF_CUDA_TEXMODE_UNIFIED EF_CUDA_64BIT_ADDRESS EF_CUDA_ACCELERATORS EF_CUDA_SM90 EF_CUDA_VIRTUAL_SM(EF_CUDA_SM90)"
	.elftype	@"ET_EXEC"


//--------------------- .nv.info                  --------------------------
	.section	.nv.info,"",@"SHT_CUDA_INFO"
	.align	4


	//----- nvinfo : EIATTR_REGCOUNT
	.align		4
        /*0000*/ 	.byte	0x04, 0x2f
        /*0002*/ 	.short	(.L_1 - .L_0)
	.align		4
.L_0:
        /*0004*/ 	.word	index@(triton_poi_fused__unsafe_index_add_convolution_mul_sub_40)
        /*0008*/ 	.word	0x00000020


	//----- nvinfo : EIATTR_MIN_STACK_SIZE
	.align		4
.L_1:
        /*000c*/ 	.byte	0x04, 0x12
        /*000e*/ 	.short	(.L_3 - .L_2)
	.align		4
.L_2:
        /*0010*/ 	.word	index@(triton_poi_fused__unsafe_index_add_convolution_mul_sub_40)
        /*0014*/ 	.word	0x00000000


	//----- nvinfo : EIATTR_FRAME_SIZE
	.align		4
.L_3:
        /*0018*/ 	.byte	0x04, 0x11
        /*001a*/ 	.short	(.L_5 - .L_4)
	.align		4
.L_4:
        /*001c*/ 	.word	index@(triton_poi_fused__unsafe_index_add_convolution_mul_sub_40)
        /*0020*/ 	.word	0x00000000


	//----- nvinfo : EIATTR_MIN_STACK_SIZE
	.align		4
.L_5:
        /*0024*/ 	.byte	0x04, 0x12
        /*0026*/ 	.short	(.L_7 - .L_6)
	.align		4
.L_6:
        /*0028*/ 	.word	index@(triton_poi_fused__unsafe_index_add_convolution_mul_sub_40)
        /*002c*/ 	.word	0x00000000
.L_7:


//--------------------- .nv.info.triton_poi_fused__unsafe_index_add_convolution_mul_sub_40 --------------------------
	.section	.nv.info.triton_poi_fused__unsafe_index_add_convolution_mul_sub_40,"",@"SHT_CUDA_INFO"
	.sectionflags	@""
	.align	4


	//----- nvinfo : EIATTR_CUDA_API_VERSION
	.align		4
        /*0000*/ 	.byte	0x04, 0x37
        /*0002*/ 	.short	(.L_9 - .L_8)
.L_8:
        /*0004*/ 	.word	0x0000007c


	//----- nvinfo : EIATTR_KPARAM_INFO
	.align		4
.L_9:
        /*0008*/ 	.byte	0x04, 0x17
        /*000a*/ 	.short	(.L_11 - .L_10)
.L_10:
        /*000c*/ 	.word	0x00000000
        /*0010*/ 	.short	0x000a
        /*0012*/ 	.short	0x0050
        /*0014*/ 	.byte	0x00, 0xf0, 0x11, 0x00


	//----- nvinfo : EIATTR_KPARAM_INFO
	.align		4
.L_11:
        /*0018*/ 	.byte	0x04, 0x17
        /*001a*/ 	.short	(.L_13 - .L_12)
.L_12:
        /*001c*/ 	.word	0x00000000
        /*0020*/ 	.short	0x0009
        /*0022*/ 	.short	0x0048
        /*0024*/ 	.byte	0x00, 0xf4, 0x21, 0x00


	//----- nvinfo : EIATTR_KPARAM_INFO
	.align		4
.L_13:
        /*0028*/ 	.byte	0x04, 0x17
        /*002a*/ 	.short	(.L_15 - .L_14)
.L_14:
        /*002c*/ 	.word	0x00000000
        /*0030*/ 	.short	0x0008
        /*0032*/ 	.short	0x0040
        /*0034*/ 	.byte	0x00, 0xf4, 0x21, 0x00


	//----- nvinfo : EIATTR_KPARAM_INFO
	.align		4
.L_15:
        /*0038*/ 	.byte	0x04, 0x17
        /*003a*/ 	.short	(.L_17 - .L_16)
.L_16:
        /*003c*/ 	.word	0x00000000
        /*0040*/ 	.short	0x0007
        /*0042*/ 	.short	0x0038
        /*0044*/ 	.byte	0x00, 0xf4, 0x21, 0x00


	//----- nvinfo : EIATTR_KPARAM_INFO
	.align		4
.L_17:
        /*0048*/ 	.byte	0x04, 0x17
        /*004a*/ 	.short	(.L_19 - .L_18)
.L_18:
        /*004c*/ 	.word	0x00000000
        /*0050*/ 	.short	0x0006
        /*0052*/ 	.short	0x0030
        /*0054*/ 	.byte	0x00, 0xf4, 0x21, 0x00


	//----- nvinfo : EIATTR_KPARAM_INFO
	.align		4
.L_19:
        /*0058*/ 	.byte	0x04, 0x17
        /*005a*/ 	.short	(.L_21 - .L_20)
.L_20:
        /*005c*/ 	.word	0x00000000
        /*0060*/ 	.short	0x0005
        /*0062*/ 	.short	0x0028
        /*0064*/ 	.byte	0x00, 0xf4, 0x21, 0x00


	//----- nvinfo : EIATTR_KPARAM_INFO
	.align		4
.L_21:
        /*0068*/ 	.byte	0x04, 0x17
        /*006a*/ 	.short	(.L_23 - .L_22)
.L_22:
        /*006c*/ 	.word	0x00000000
        /*0070*/ 	.short	0x0004
        /*0072*/ 	.short	0x0020
        /*0074*/ 	.byte	0x00, 0xf4, 0x21, 0x00


	//----- nvinfo : EIATTR_KPARAM_INFO
	.align		4
.L_23:
        /*0078*/ 	.byte	0x04, 0x17
        /*007a*/ 	.short	(.L_25 - .L_24)
.L_24:
        /*007c*/ 	.word	0x00000000
        /*0080*/ 	.short	0x0003
        /*0082*/ 	.short	0x0018
        /*0084*/ 	.byte	0x00, 0xf4, 0x21, 0x00


	//----- nvinfo : EIATTR_KPARAM_INFO
	.align		4
.L_25:
        /*0088*/ 	.byte	0x04, 0x17
        /*008a*/ 	.short	(.L_27 - .L_26)
.L_26:
        /*008c*/ 	.word	0x00000000
        /*0090*/ 	.short	0x0002
        /*0092*/ 	.short	0x0010
        /*0094*/ 	.byte	0x00, 0xf4, 0x21, 0x00


	//----- nvinfo : EIATTR_KPARAM_INFO
	.align		4
.L_27:
        /*0098*/ 	.byte	0x04, 0x17
        /*009a*/ 	.short	(.L_29 - .L_28)
.L_28:
        /*009c*/ 	.word	0x00000000
        /*00a0*/ 	.short	0x0001
        /*00a2*/ 	.short	0x0008
        /*00a4*/ 	.byte	0x00, 0xf4, 0x21, 0x00


	//----- nvinfo : EIATTR_KPARAM_INFO
	.align		4
.L_29:
        /*00a8*/ 	.byte	0x04, 0x17
        /*00aa*/ 	.short	(.L_31 - .L_30)
.L_30:
        /*00ac*/ 	.word	0x00000000
        /*00b0*/ 	.short	0x0000
        /*00b2*/ 	.short	0x0000
        /*00b4*/ 	.byte	0x00, 0xf4, 0x21, 0x00


	//----- nvinfo : EIATTR_SPARSE_MMA_MASK
	.align		4
.L_31:
        /*00b8*/ 	.byte	0x03, 0x50
        /*00ba*/ 	.short	0x0000


	//----- nvinfo : EIATTR_MAXREG_COUNT
	.align		4
        /*00bc*/ 	.byte	0x03, 0x1b
        /*00be*/ 	.short	0x00ff


	//----- nvinfo : EIATTR_EXIT_INSTR_OFFSETS
	.align		4
        /*00c0*/ 	.byte	0x04, 0x1c
        /*00c2*/ 	.short	(.L_33 - .L_32)


	//   ....[0]....
.L_32:
        /*00c4*/ 	.word	0x000008b0


	//----- nvinfo : EIATTR_REQNTID
	.align		4
.L_33:
        /*00c8*/ 	.byte	0x04, 0x10
        /*00ca*/ 	.short	(.L_35 - .L_34)
.L_34:
        /*00cc*/ 	.word	0x00000100
        /*00d0*/ 	.word	0x00000001
        /*00d4*/ 	.word	0x00000001


	//----- nvinfo : EIATTR_CBANK_PARAM_SIZE
	.align		4
.L_35:
        /*00d8*/ 	.byte	0x03, 0x19
        /*00da*/ 	.short	0x0054


	//----- nvinfo : EIATTR_PARAM_CBANK
	.align		4
        /*00dc*/ 	.byte	0x04, 0x0a
        /*00de*/ 	.short	(.L_37 - .L_36)
	.align		4
.L_36:
        /*00e0*/ 	.word	index@(.nv.constant0.triton_poi_fused__unsafe_index_add_convolution_mul_sub_40)
        /*00e4*/ 	.short	0x0210
        /*00e6*/ 	.short	0x0054


	//----- nvinfo : EIATTR_SW_WAR
	.align		4
.L_37:
        /*00e8*/ 	.byte	0x04, 0x36
        /*00ea*/ 	.short	(.L_39 - .L_38)
.L_38:
        /*00ec*/ 	.word	0x00000008
.L_39:


//--------------------- .nv.callgraph             --------------------------
	.section	.nv.callgraph,"",@"SHT_CUDA_CALLGRAPH"
	.align	4
	.sectionentsize	8
	.align		4
        /*0000*/ 	.word	0x00000000
	.align		4
        /*0004*/ 	.word	0xffffffff
	.align		4
        /*0008*/ 	.word	0x00000000
	.align		4
        /*000c*/ 	.word	0xfffffffe
	.align		4
        /*0010*/ 	.word	0x00000000
	.align		4
        /*0014*/ 	.word	0xfffffffd
	.align		4
        /*0018*/ 	.word	0x00000000
	.align		4
        /*001c*/ 	.word	0xfffffffc


//--------------------- .text.triton_poi_fused__unsafe_index_add_convolution_mul_sub_40 --------------------------
	.section	.text.triton_poi_fused__unsafe_index_add_convolution_mul_sub_40,"ax",@progbits
	.align	128
        .global         triton_poi_fused__unsafe_index_add_convolution_mul_sub_40
        .type           triton_poi_fused__unsafe_index_add_convolution_mul_sub_40,@function
        .size           triton_poi_fused__unsafe_index_add_convolution_mul_sub_40,(.L_x_1 - triton_poi_fused__unsafe_index_add_convolution_mul_sub_40)
        .other          triton_poi_fused__unsafe_index_add_convolution_mul_sub_40,@"STO_CUDA_ENTRY STV_DEFAULT"
triton_poi_fused__unsafe_index_add_convolution_mul_sub_40:
.text.triton_poi_fused__unsafe_index_add_convolution_mul_sub_40:
[----:B------:R-:W-:Y:S01]  /*0000*/  LDC R1, c[0x0][0x28] ;  /* 0x00000a00ff017b82 */ /* 0x000fe20000000800 */
[----:B------:R-:W1:Y:S07]  /*0010*/  S2R R2, SR_TID.X ;  /* 0x0000000000027919 */ /* 0x000e6e0000002100 */
[----:B------:R-:W2:Y:S01]  /*0020*/  LDC.64 R16, c[0x0][0x210] ;  /* 0x00008400ff107b82 */ /* 0x000ea20000000a00 */
[----:B------:R-:W-:Y:S01]  /*0030*/  ULDC.64 UR4, c[0x0][0x208] ;  /* 0x0000820000047ab9 */ /* 0x000fe20000000a00 */
[----:B------:R-:W-:Y:S01]  /*0040*/  ULDC.64 UR6, c[0x0][0x220] ;  /* 0x0000880000067ab9 */ /* 0x000fe20000000a00 */
[----:B------:R-:W3:Y:S05]  /*0050*/  S2R R0, SR_CTAID.X ;  /* 0x0000000000007919 */ /* 0x000eea0000002500 */
[----:B------:R-:W4:Y:S08]  /*0060*/  LDC.64 R12, c[0x0][0x218] ;  /* 0x00008600ff0c7b82 */ /* 0x000f300000000a00 */
[----:B------:R-:W5:Y:S08]  /*0070*/  LDC.64 R6, c[0x0][0x240] ;  /* 0x00009000ff067b82 */ /* 0x000f700000000a00 */
[----:B------:R-:W4:Y:S01]  /*0080*/  LDC.64 R8, c[0x0][0x230] ;  /* 0x00008c00ff087b82 */ /* 0x000f220000000a00 */
[----:B-1----:R-:W-:-:S05]  /*0090*/  IMAD.SHL.U32 R2, R2, 0x2, RZ ;  /* 0x0000000202027824 */ /* 0x002fca00078e00ff */
[----:B------:R-:W-:-:S05]  /*00a0*/  LOP3.LUT R3, R2, 0x1fe, RZ, 0xc0, !PT ;  /* 0x000001fe02037812 */ /* 0x000fca00078ec0ff */
[----:B---3--:R-:W-:-:S05]  /*00b0*/  IMAD R2, R0, 0x200, R3 ;  /* 0x0000020000027824 */ /* 0x008fca00078e0203 */
[----:B------:R-:W-:-:S04]  /*00c0*/  SHF.R.S32.HI R3, RZ, 0x1f, R2 ;  /* 0x0000001fff037819 */ /* 0x000fc80000011402 */
[----:B------:R-:W-:-:S04]  /*00d0*/  LEA.HI R3, R3, R2, RZ, 0x4 ;  /* 0x0000000203037211 */ /* 0x000fc800078f20ff */
[----:B------:R-:W-:-:S04]  /*00e0*/  SHF.R.S32.HI R4, RZ, 0x4, R3 ;  /* 0x00000004ff047819 */ /* 0x000fc80000011403 */
[----:B------:R-:W-:-:S04]  /*00f0*/  LEA.HI R5, R4, R4, RZ, 0x4 ;  /* 0x0000000404057211 */ /* 0x000fc800078f20ff */
[----:B------:R-:W-:-:S05]  /*0100*/  LOP3.LUT R5, R5, 0xfffffff0, RZ, 0xc0, !PT ;  /* 0xfffffff005057812 */ /* 0x000fca00078ec0ff */
[----:B------:R-:W-:Y:S01]  /*0110*/  IMAD.IADD R4, R4, 0x1, -R5 ;  /* 0x0000000104047824 */ /* 0x000fe200078e0a05 */
[----:B------:R-:W-:-:S03]  /*0120*/  LOP3.LUT R5, R3, 0xfffffff0, RZ, 0xc0, !PT ;  /* 0xfffffff003057812 */ /* 0x000fc600078ec0ff */
[----:B--2---:R-:W-:Y:S01]  /*0130*/  IMAD.WIDE R16, R4, 0x8, R16 ;  /* 0x0000000804107825 */ /* 0x004fe200078e0210 */
[----:B------:R-:W-:-:S05]  /*0140*/  IADD3 R5, R2, -R5, RZ ;  /* 0x8000000502057210 */ /* 0x000fca0007ffe0ff */
[----:B------:R-:W2:Y:S01]  /*0150*/  LDG.E.EL.64 R16, desc[UR4][R16.64] ;  /* 0x0000000410107981 */ /* 0x000ea2000c2e1b00 */
[----:B----4-:R-:W-:-:S04]  /*0160*/  IMAD.WIDE R12, R5, 0x8, R12 ;  /* 0x00000008050c7825 */ /* 0x010fc800078e020c */
[----:B-----5:R-:W-:Y:S02]  /*0170*/  IMAD.WIDE R6, R4, 0x8, R6 ;  /* 0x0000000804067825 */ /* 0x020fe400078e0206 */
[----:B------:R-:W3:Y:S04]  /*0180*/  LDG.E.EL.128 R12, desc[UR4][R12.64] ;  /* 0x000000040c0c7981 */ /* 0x000ee8000c2e1d00 */
[----:B------:R-:W4:Y:S01]  /*0190*/  LDG.E.EL.64 R6, desc[UR4][R6.64] ;  /* 0x0000000406067981 */ /* 0x000f22000c2e1b00 */
[----:B0-----:R-:W-:-:S06]  /*01a0*/  IMAD.WIDE R8, R5, 0x8, R8 ;  /* 0x0000000805087825 */ /* 0x001fcc00078e0208 */
[----:B------:R-:W5:Y:S01]  /*01b0*/  LDG.E.EL.128 R8, desc[UR4][R8.64] ;  /* 0x0000000408087981 */ /* 0x000f62000c2e1d00 */
[----:B--2---:R-:W-:-:S04]  /*01c0*/  SHF.R.U32.HI R3, RZ, 0x1d, R17 ;  /* 0x0000001dff037819 */ /* 0x004fc80000011611 */
[----:B------:R-:W-:Y:S02]  /*01d0*/  LOP3.LUT R3, R3, 0x4, RZ, 0xc0, !PT ;  /* 0x0000000403037812 */ /* 0x000fe400078ec0ff */
[----:B---3--:R-:W-:Y:S02]  /*01e0*/  LEA R23, P1, R12, UR6, 0x2 ;  /* 0x000000060c177c11 */ /* 0x008fe4000f8210ff */
[----:B------:R-:W-:Y:S02]  /*01f0*/  IADD3 R18, P0, R16, R3, RZ ;  /* 0x0000000310127210 */ /* 0x000fe40007f1e0ff */
[----:B------:R-:W-:Y:S02]  /*0200*/  SHF.R.S32.HI R3, RZ, 0x16, R0 ;  /* 0x00000016ff037819 */ /* 0x000fe40000011400 */
[----:B----4-:R-:W-:Y:S01]  /*0210*/  SHF.R.U32.HI R0, RZ, 0x1d, R7 ;  /* 0x0000001dff007819 */ /* 0x010fe20000011607 */
[----:B------:R-:W-:Y:S01]  /*0220*/  IMAD.X R17, RZ, RZ, R17, P0 ;  /* 0x000000ffff117224 */ /* 0x000fe200000e0611 */
[----:B------:R-:W-:-:S02]  /*0230*/  LEA R16, P0, R14, UR6, 0x2 ;  /* 0x000000060e107c11 */ /* 0x000fc4000f8010ff */
[--C-:B------:R-:W-:Y:S02]  /*0240*/  SHF.R.U32.HI R20, RZ, 0x1b, R13.reuse ;  /* 0x0000001bff147819 */ /* 0x100fe4000001160d */
[----:B------:R-:W-:Y:S02]  /*0250*/  LEA.HI.X R12, R12, UR7, R13, 0x2, P1 ;  /* 0x000000070c0c7c11 */ /* 0x000fe400088f140d */
[----:B------:R-:W-:Y:S02]  /*0260*/  SGXT R13, R3, 0x1 ;  /* 0x00000001030d781a */ /* 0x000fe40000000200 */
[--C-:B------:R-:W-:Y:S02]  /*0270*/  SHF.R.U32.HI R19, RZ, 0x1b, R15.reuse ;  /* 0x0000001bff137819 */ /* 0x100fe4000001160f */
[----:B------:R-:W-:Y:S02]  /*0280*/  LEA.HI.X R3, R14, UR7, R15, 0x2, P0 ;  /* 0x000000070e037c11 */ /* 0x000fe400080f140f */
[----:B------:R-:W-:-:S02]  /*0290*/  LOP3.LUT R15, R0, 0x4, RZ, 0xc0, !PT ;  /* 0x00000004000f7812 */ /* 0x000fc400078ec0ff */
[----:B------:R-:W-:Y:S02]  /*02a0*/  LOP3.LUT R0, R20, 0x10, RZ, 0xc0, !PT ;  /* 0x0000001014007812 */ /* 0x000fe400078ec0ff */
[----:B------:R-:W-:Y:S02]  /*02b0*/  IADD3 R20, P2, R6, R15, RZ ;  /* 0x0000000f06147210 */ /* 0x000fe40007f5e0ff */
[----:B------:R-:W0:Y:S01]  /*02c0*/  LDC.64 R14, c[0x0][0x228] ;  /* 0x00008a00ff0e7b82 */ /* 0x000e220000000a00 */
[----:B------:R-:W-:Y:S02]  /*02d0*/  LOP3.LUT R19, R19, 0x10, RZ, 0xc0, !PT ;  /* 0x0000001013137812 */ /* 0x000fe400078ec0ff */
[----:B------:R-:W-:Y:S01]  /*02e0*/  LEA.HI R13, R13, R2, RZ, 0x8 ;  /* 0x000000020d0d7211 */ /* 0x000fe200078f40ff */
[----:B------:R-:W-:Y:S01]  /*02f0*/  IMAD.X R21, RZ, RZ, R7, P2 ;  /* 0x000000ffff157224 */ /* 0x000fe200010e0607 */
[----:B------:R-:W-:Y:S02]  /*0300*/  IADD3 R23, P0, R0, R23, RZ ;  /* 0x0000001700177210 */ /* 0x000fe40007f1e0ff */
[----:B------:R-:W-:-:S02]  /*0310*/  IADD3 R19, P1, R19, R16, RZ ;  /* 0x0000001013137210 */ /* 0x000fc40007f3e0ff */
[C---:B------:R-:W-:Y:S01]  /*0320*/  SHF.L.U64.HI R0, R18.reuse, 0x4, R17 ;  /* 0x0000000412007819 */ /* 0x040fe20000010211 */
[----:B------:R-:W-:Y:S01]  /*0330*/  IMAD.X R7, RZ, RZ, R12, P0 ;  /* 0x000000ffff077224 */ /* 0x000fe200000e060c */
[----:B------:R-:W-:Y:S01]  /*0340*/  SHF.R.S32.HI R13, RZ, 0x8, R13 ;  /* 0x00000008ff0d7819 */ /* 0x000fe2000001140d */
[----:B------:R-:W-:Y:S01]  /*0350*/  IMAD.X R3, RZ, RZ, R3, P1 ;  /* 0x000000ffff037224 */ /* 0x000fe200008e0603 */
[----:B------:R-:W-:Y:S02]  /*0360*/  SHF.L.U32 R18, R18, 0x4, RZ ;  /* 0x0000000412127819 */ /* 0x000fe400000006ff */
[----:B------:R-:W-:Y:S02]  /*0370*/  LEA.HI R6, R13, R13, RZ, 0x7 ;  /* 0x0000000d0d067211 */ /* 0x000fe400078f38ff */
[----:B------:R-:W-:Y:S02]  /*0380*/  IADD3 R24, P0, R18, R23, RZ ;  /* 0x0000001712187210 */ /* 0x000fe40007f1e0ff */
[----:B------:R-:W-:-:S02]  /*0390*/  IADD3 R16, P1, R19, R18, RZ ;  /* 0x0000001213107210 */ /* 0x000fc40007f3e0ff */
[C---:B------:R-:W-:Y:S01]  /*03a0*/  SHF.L.U64.HI R12, R20.reuse, 0x4, R21 ;  /* 0x00000004140c7819 */ /* 0x040fe20000010215 */
[----:B------:R-:W-:Y:S01]  /*03b0*/  IMAD.SHL.U32 R20, R20, 0x10, RZ ;  /* 0x0000001014147824 */ /* 0x000fe200078e00ff */
[----:B------:R-:W-:Y:S01]  /*03c0*/  LOP3.LUT R26, R6, 0xffffff80, RZ, 0xc0, !PT ;  /* 0xffffff80061a7812 */ /* 0x000fe200078ec0ff */
[----:B------:R-:W-:Y:S01]  /*03d0*/  IMAD.X R25, R0, 0x1, R7, P0 ;  /* 0x0000000100197824 */ /* 0x000fe200000e0607 */
[----:B------:R-:W-:Y:S01]  /*03e0*/  IADD3.X R17, R3, R0, RZ, P1, !PT ;  /* 0x0000000003117210 */ /* 0x000fe20000ffe4ff */
[----:B------:R-:W-:Y:S01]  /*03f0*/  IMAD.SHL.U32 R6, R13, 0x10, RZ ;  /* 0x000000100d067824 */ /* 0x000fe200078e00ff */
[----:B-----5:R-:W-:Y:S02]  /*0400*/  SHF.R.U32.HI R27, RZ, 0x1b, R9 ;  /* 0x0000001bff1b7819 */ /* 0x020fe40000011609 */
[----:B------:R-:W-:Y:S01]  /*0410*/  IADD3 R22, P2, R20, R23, RZ ;  /* 0x0000001714167210 */ /* 0x000fe20007f5e0ff */
[----:B------:R-:W-:Y:S01]  /*0420*/  IMAD.WIDE R24, R6, 0x4, R24 ;  /* 0x0000000406187825 */ /* 0x000fe200078e0218 */
[----:B------:R-:W-:-:S02]  /*0430*/  IADD3 R13, R13, -R26, RZ ;  /* 0x8000001a0d0d7210 */ /* 0x000fc40007ffe0ff */
[----:B------:R-:W-:Y:S01]  /*0440*/  SHF.R.U32.HI R21, RZ, 0x1b, R11 ;  /* 0x0000001bff157819 */ /* 0x000fe2000001160b */
[----:B------:R-:W-:Y:S01]  /*0450*/  IMAD.WIDE R16, R6, 0x4, R16 ;  /* 0x0000000406107825 */ /* 0x000fe200078e0210 */
[----:B------:R-:W-:Y:S02]  /*0460*/  LEA R29, P0, R8, UR6, 0x2 ;  /* 0x00000006081d7c11 */ /* 0x000fe4000f8010ff */
[----:B------:R-:W-:Y:S01]  /*0470*/  LOP3.LUT R27, R27, 0x10, RZ, 0xc0, !PT ;  /* 0x000000101b1b7812 */ /* 0x000fe200078ec0ff */
[----:B------:R-:W-:Y:S01]  /*0480*/  IMAD.X R23, R12, 0x1, R7, P2 ;  /* 0x000000010c177824 */ /* 0x000fe200010e0607 */
[----:B------:R-:W-:Y:S01]  /*0490*/  LEA R28, P2, R10, UR6, 0x2 ;  /* 0x000000060a1c7c11 */ /* 0x000fe2000f8410ff */
[----:B0-----:R-:W-:Y:S01]  /*04a0*/  IMAD.WIDE R14, R13, 0x4, R14 ;  /* 0x000000040d0e7825 */ /* 0x001fe200078e020e */
[----:B------:R0:W2:Y:S01]  /*04b0*/  LDG.E.EL R7, desc[UR4][R24.64] ;  /* 0x0000000418077981 */ /* 0x0000a2000c2e1900 */
[----:B------:R-:W-:Y:S02]  /*04c0*/  LOP3.LUT R21, R21, 0x10, RZ, 0xc0, !PT ;  /* 0x0000001015157812 */ /* 0x000fe400078ec0ff */
[----:B------:R-:W-:Y:S01]  /*04d0*/  IMAD.WIDE R22, R6, 0x4, R22 ;  /* 0x0000000406167825 */ /* 0x000fe200078e0216 */
[----:B------:R1:W3:Y:S01]  /*04e0*/  LDG.E.EL R13, desc[UR4][R16.64] ;  /* 0x00000004100d7981 */ /* 0x0002e2000c2e1900 */
[----:B------:R-:W-:-:S03]  /*04f0*/  LEA.HI.X R11, R10, UR7, R11, 0x2, P2 ;  /* 0x000000070a0b7c11 */ /* 0x000fc600090f140b */
[----:B------:R4:W2:Y:S01]  /*0500*/  LDG.E.EL R26, desc[UR4][R14.64] ;  /* 0x000000040e1a7981 */ /* 0x0008a2000c2e1900 */
[----:B0-----:R-:W-:-:S03]  /*0510*/  IADD3 R25, P1, R27, R29, RZ ;  /* 0x0000001d1b197210 */ /* 0x001fc60007f3e0ff */
[----:B------:R-:W5:Y:S01]  /*0520*/  LDG.E.EL R22, desc[UR4][R22.64] ;  /* 0x0000000416167981 */ /* 0x000f62000c2e1900 */
[----:B-1----:R-:W-:Y:S02]  /*0530*/  LEA.HI.X R17, R8, UR7, R9, 0x2, P0 ;  /* 0x0000000708117c11 */ /* 0x002fe400080f1409 */
[----:B------:R-:W0:Y:S01]  /*0540*/  LDC.64 R8, c[0x0][0x238] ;  /* 0x00008e00ff087b82 */ /* 0x000e220000000a00 */
[----:B------:R-:W-:Y:S02]  /*0550*/  IADD3 R21, P0, R21, R28, RZ ;  /* 0x0000001c15157210 */ /* 0x000fe40007f1e0ff */
[----:B------:R-:W-:Y:S01]  /*0560*/  IMAD.X R17, RZ, RZ, R17, P1 ;  /* 0x000000ffff117224 */ /* 0x000fe200008e0611 */
[----:B------:R-:W-:Y:S02]  /*0570*/  IADD3 R10, P3, R20, R19, RZ ;  /* 0x00000013140a7210 */ /* 0x000fe40007f7e0ff */
[----:B----4-:R-:W-:Y:S02]  /*0580*/  IADD3 R14, P1, R25, R18, RZ ;  /* 0x00000012190e7210 */ /* 0x010fe40007f3e0ff */
[----:B------:R-:W-:-:S02]  /*0590*/  IADD3 R16, P4, R20, R25, RZ ;  /* 0x0000001914107210 */ /* 0x000fc40007f9e0ff */
[----:B------:R-:W-:Y:S01]  /*05a0*/  IADD3 R18, P2, R21, R18, RZ ;  /* 0x0000001215127210 */ /* 0x000fe20007f5e0ff */
[----:B------:R-:W1:Y:S01]  /*05b0*/  LDC.64 R24, c[0x0][0x248] ;  /* 0x00009200ff187b82 */ /* 0x000e620000000a00 */
[----:B------:R-:W-:Y:S01]  /*05c0*/  IADD3 R20, P5, R20, R21, RZ ;  /* 0x0000001514147210 */ /* 0x000fe20007fbe0ff */
[----:B------:R-:W-:Y:S01]  /*05d0*/  IMAD.X R21, RZ, RZ, R11, P0 ;  /* 0x000000ffff157224 */ /* 0x000fe200000e060b */
[----:B------:R-:W-:Y:S01]  /*05e0*/  IADD3.X R11, R12, R3, RZ, P3, !PT ;  /* 0x000000030c0b7210 */ /* 0x000fe20001ffe4ff */
[----:B------:R-:W-:Y:S02]  /*05f0*/  IMAD.X R15, R17, 0x1, R0, P1 ;  /* 0x00000001110f7824 */ /* 0x000fe400008e0600 */
[C---:B------:R-:W-:Y:S01]  /*0600*/  IMAD.X R17, R12.reuse, 0x1, R17, P4 ;  /* 0x000000010c117824 */ /* 0x040fe200020e0611 */
[----:B------:R-:W-:Y:S01]  /*0610*/  IADD3.X R19, R21, R0, RZ, P2, !PT ;  /* 0x0000000015137210 */ /* 0x000fe200017fe4ff */
[----:B------:R-:W-:Y:S02]  /*0620*/  IMAD.X R21, R12, 0x1, R21, P5 ;  /* 0x000000010c157824 */ /* 0x000fe400028e0615 */
[----:B------:R-:W-:-:S04]  /*0630*/  IMAD.WIDE R14, R6, 0x4, R14 ;  /* 0x00000004060e7825 */ /* 0x000fc800078e020e */
[C---:B------:R-:W-:Y:S02]  /*0640*/  IMAD.WIDE R16, R6.reuse, 0x4, R16 ;  /* 0x0000000406107825 */ /* 0x040fe400078e0210 */
[----:B------:R-:W4:Y:S02]  /*0650*/  LDG.E.EL R15, desc[UR4][R14.64] ;  /* 0x000000040e0f7981 */ /* 0x000f24000c2e1900 */
[C---:B------:R-:W-:Y:S02]  /*0660*/  IMAD.WIDE R10, R6.reuse, 0x4, R10 ;  /* 0x00000004060a7825 */ /* 0x040fe400078e020a */
[----:B------:R-:W4:Y:S02]  /*0670*/  LDG.E.EL R17, desc[UR4][R16.64] ;  /* 0x0000000410117981 */ /* 0x000f24000c2e1900 */
[C---:B------:R-:W-:Y:S02]  /*0680*/  IMAD.WIDE R18, R6.reuse, 0x4, R18 ;  /* 0x0000000406127825 */ /* 0x040fe400078e0212 */
[----:B------:R0:W4:Y:S02]  /*0690*/  LDG.E.EL R11, desc[UR4][R10.64] ;  /* 0x000000040a0b7981 */ /* 0x000124000c2e1900 */
[----:B------:R-:W-:-:S02]  /*06a0*/  IMAD.WIDE R20, R6, 0x4, R20 ;  /* 0x0000000406147825 */ /* 0x000fc400078e0214 */
[----:B------:R-:W4:Y:S02]  /*06b0*/  LDG.E.EL R19, desc[UR4][R18.64] ;  /* 0x0000000412137981 */ /* 0x000f24000c2e1900 */
[----:B0-----:R-:W-:Y:S02]  /*06c0*/  IMAD.WIDE R8, R5, 0x4, R8 ;  /* 0x0000000405087825 */ /* 0x001fe400078e0208 */
[----:B------:R-:W4:Y:S04]  /*06d0*/  LDG.E.EL R21, desc[UR4][R20.64] ;  /* 0x0000000414157981 */ /* 0x000f28000c2e1900 */
[----:B------:R-:W4:Y:S01]  /*06e0*/  LDG.E.EL.64 R8, desc[UR4][R8.64] ;  /* 0x0000000408087981 */ /* 0x000f22000c2e1b00 */
[----:B-1----:R-:W-:Y:S02]  /*06f0*/  IMAD.WIDE R28, R4, 0x4, R24 ;  /* 0x00000004041c7825 */ /* 0x002fe400078e0218 */
[----:B------:R-:W0:Y:S03]  /*0700*/  LDC.64 R4, c[0x0][0x250] ;  /* 0x00009400ff047b82 */ /* 0x000e260000000a00 */
[----:B------:R-:W4:Y:S05]  /*0710*/  LDG.E.EL R0, desc[UR4][R28.64] ;  /* 0x000000041c007981 */ /* 0x000f2a000c2e1900 */
[----:B------:R-:W1:Y:S01]  /*0720*/  LDC.64 R24, c[0x0][0x258] ;  /* 0x00009600ff187b82 */ /* 0x000e620000000a00 */
[----:B0-----:R-:W-:-:S04]  /*0730*/  IMAD.WIDE R4, R2, 0x4, R4 ;  /* 0x0000000402047825 */ /* 0x001fc800078e0204 */
[----:B-1----:R-:W-:-:S04]  /*0740*/  IMAD.WIDE R24, R2, 0x4, R24 ;  /* 0x0000000402187825 */ /* 0x002fc800078e0218 */
[C---:B--2---:R-:W-:Y:S01]  /*0750*/  FADD R7, R26.reuse, R7 ;  /* 0x000000071a077221 */ /* 0x044fe20000000000 */
[C---:B---3--:R-:W-:Y:S01]  /*0760*/  FADD R12, R26.reuse, R13 ;  /* 0x0000000d1a0c7221 */ /* 0x048fe20000000000 */
[C---:B-----5:R-:W-:Y:S01]  /*0770*/  FADD R3, R26.reuse, R22 ;  /* 0x000000161a037221 */ /* 0x060fe20000000000 */
[C---:B----4-:R-:W-:Y:S01]  /*0780*/  FADD R6, R26.reuse, R15 ;  /* 0x0000000f1a067221 */ /* 0x050fe20000000000 */
[----:B------:R-:W-:-:S03]  /*0790*/  FADD R10, R26, R17 ;  /* 0x000000111a0a7221 */ /* 0x000fc60000000000 */
[----:B------:R-:W-:Y:S01]  /*07a0*/  FADD R6, -R7, R6 ;  /* 0x0000000607067221 */ /* 0x000fe20000000100 */
[C---:B------:R-:W-:Y:S01]  /*07b0*/  FADD R14, R26.reuse, R11 ;  /* 0x0000000b1a0e7221 */ /* 0x040fe20000000000 */
[C---:B------:R-:W-:Y:S01]  /*07c0*/  FADD R19, R26.reuse, R19 ;  /* 0x000000131a137221 */ /* 0x040fe20000000000 */
[----:B------:R-:W-:Y:S01]  /*07d0*/  FADD R21, R26, R21 ;  /* 0x000000151a157221 */ /* 0x000fe20000000000 */
[----:B------:R-:W-:Y:S02]  /*07e0*/  FADD R10, -R3, R10 ;  /* 0x0000000a030a7221 */ /* 0x000fe40000000100 */
[----:B------:R-:W-:Y:S01]  /*07f0*/  FADD R19, -R12, R19 ;  /* 0x000000130c137221 */ /* 0x000fe20000000100 */
[----:B------:R-:W-:Y:S01]  /*0800*/  FADD R21, -R14, R21 ;  /* 0x000000150e157221 */ /* 0x000fe20000000100 */
[C---:B------:R-:W-:Y:S01]  /*0810*/  FFMA R6, R8.reuse, R6, R7 ;  /* 0x0000000608067223 */ /* 0x040fe20000000007 */
[----:B------:R-:W-:Y:S01]  /*0820*/  FFMA R3, R8, R10, R3 ;  /* 0x0000000a08037223 */ /* 0x000fe20000000003 */
[C---:B------:R-:W-:Y:S01]  /*0830*/  FFMA R7, R9.reuse, R19, R12 ;  /* 0x0000001309077223 */ /* 0x040fe2000000000c */
[----:B------:R-:W-:-:S02]  /*0840*/  FFMA R14, R9, R21, R14 ;  /* 0x00000015090e7223 */ /* 0x000fc4000000000e */
[----:B------:R-:W-:Y:S02]  /*0850*/  FADD R3, -R6, R3 ;  /* 0x0000000306037221 */ /* 0x000fe40000000100 */
[----:B------:R-:W-:Y:S02]  /*0860*/  FADD R9, -R7, R14 ;  /* 0x0000000e07097221 */ /* 0x000fe40000000100 */
[C---:B------:R-:W-:Y:S02]  /*0870*/  FMUL R8, R0.reuse, R3 ;  /* 0x0000000300087220 */ /* 0x040fe40000400000 */
[----:B------:R-:W-:Y:S01]  /*0880*/  FMUL R9, R0, R9 ;  /* 0x0000000900097220 */ /* 0x000fe20000400000 */
[----:B------:R-:W-:Y:S04]  /*0890*/  STG.E.64 desc[UR4][R4.64], R6 ;  /* 0x0000000604007986 */ /* 0x000fe8000c101b04 */
[----:B------:R-:W-:Y:S01]  /*08a0*/  STG.E.64 desc[UR4][R24.64], R8 ;  /* 0x0000000818007986 */ /* 0x000fe2000c101b04 */
[----:B------:R-:W-:Y:S05]  /*08b0*/  EXIT ;  /* 0x000000000000794d */ /* 0x000fea0003800000 */
.L_x_0:
[----:B------:R-:W-:-:S00]  /*08c0*/  BRA `(.L_x_0) ;  /* 0xfffffffc00fc7947 */ /* 0x000fc0000383ffff */
[----:B------:R-:W-:-:S00]  /*08d0*/  NOP ;  /* 0x0000000000007918 */ /* 0x000fc00000000000 */
        /* <DEDUP_REMOVED lines=10> */
.L_x_1:


//--------------------- .nv.constant0.triton_poi_fused__unsafe_index_add_convolution_mul_sub_40 --------------------------
	.section	.nv.constant0.triton_poi_fused__unsafe_index_add_convolution_mul_sub_40,"a",@progbits
	.sectionflags	@""
	.align	4
.nv.constant0.triton_poi_fused__unsafe_index_add_convolution_mul_sub_40:
	.zero		612
